//
// Generated by NVIDIA NVVM Compiler
//
// Compiler Build ID: CL-36424714
// Cuda compilation tools, release 13.0, V13.0.88
// Based on NVVM 20.0.0
//

.version 9.0
.target sm_100
.address_size 64

	// .globl	_Z12circleKerneliPc

.visible .entry _Z12circleKerneliPc(
	.param .u32 _Z12circleKerneliPc_param_0,
	.param .u64 .ptr .align 1 _Z12circleKerneliPc_param_1
)
{
	.reg .pred 	%p<4>;
	.reg .b16 	%rs<3>;
	.reg .b32 	%r<16>;
	.reg .b32 	%f<14>;
	.reg .b64 	%rd<5>;

	ld.param.u32 	%r4, [_Z12circleKerneliPc_param_0];
	ld.param.u64 	%rd2, [_Z12circleKerneliPc_param_1];
	mov.u32 	%r5, %ctaid.x;
	mov.u32 	%r6, %ntid.x;
	mov.u32 	%r7, %tid.x;
	mad.lo.s32 	%r1, %r5, %r6, %r7;
	mov.u32 	%r8, %ctaid.y;
	mov.u32 	%r9, %ntid.y;
	mov.u32 	%r10, %tid.y;
	mad.lo.s32 	%r11, %r8, %r9, %r10;
	max.s32 	%r12, %r1, %r11;
	setp.ge.s32 	%p1, %r12, %r4;
	@%p1 bra 	$L__BB0_3;
	cvta.to.global.u64 	%rd3, %rd2;
	cvt.rn.f32.u32 	%f1, %r4;
	mul.f32 	%f2, %f1, 0f3F000000;
	cvt.rn.f32.s32 	%f3, %r1;
	sub.f32 	%f4, %f3, %f2;
	add.f32 	%f5, %f4, 0f3F000000;
	cvt.rn.f32.u32 	%f6, %r11;
	sub.f32 	%f7, %f6, %f2;
	add.f32 	%f8, %f7, 0f3F000000;
	mad.lo.s32 	%r13, %r11, %r4, %r11;
	add.s32 	%r14, %r13, %r1;
	mul.f32 	%f9, %f8, %f8;
	fma.rn.f32 	%f10, %f5, %f5, %f9;
	sqrt.rn.f32 	%f11, %f10;
	sub.f32 	%f12, %f11, %f2;
	abs.f32 	%f13, %f12;
	setp.lt.f32 	%p2, %f13, 0f3F000000;
	selp.b16 	%rs1, 42, 32, %p2;
	cvt.s64.s32 	%rd4, %r14;
	add.s64 	%rd1, %rd3, %rd4;
	st.global.u8 	[%rd1], %rs1;
	add.s32 	%r15, %r4, -1;
	setp.ne.s32 	%p3, %r1, %r15;
	@%p3 bra 	$L__BB0_3;
	mov.b16 	%rs2, 10;
	st.global.u8 	[%rd1+1], %rs2;
$L__BB0_3:
	ret;

}
	// .globl	_Z12squareKerneliPc
.visible .entry _Z12squareKerneliPc(
	.param .u32 _Z12squareKerneliPc_param_0,
	.param .u64 .ptr .align 1 _Z12squareKerneliPc_param_1
)
{
	.reg .pred 	%p<7>;
	.reg .b16 	%rs<6>;
	.reg .b32 	%r<16>;
	.reg .b64 	%rd<5>;

	ld.param.u32 	%r4, [_Z12squareKerneliPc_param_0];
	ld.param.u64 	%rd2, [_Z12squareKerneliPc_param_1];
	mov.u32 	%r5, %ctaid.x;
	mov.u32 	%r6, %ntid.x;
	mov.u32 	%r7, %tid.x;
	mad.lo.s32 	%r1, %r5, %r6, %r7;
	mov.u32 	%r8, %ctaid.y;
	mov.u32 	%r9, %ntid.y;
	mov.u32 	%r10, %tid.y;
	mad.lo.s32 	%r11, %r8, %r9, %r10;
	max.s32 	%r12, %r1, %r11;
	setp.ge.s32 	%p1, %r12, %r4;
	@%p1 bra 	$L__BB1_3;
	cvta.to.global.u64 	%rd3, %rd2;
	mad.lo.s32 	%r13, %r11, %r4, %r11;
	add.s32 	%r14, %r13, %r1;
	setp.eq.s32 	%p2, %r11, 0;
	add.s32 	%r15, %r4, -1;
	setp.eq.s32 	%p3, %r11, %r15;
	setp.eq.s32 	%p4, %r1, 0;
	setp.ne.s32 	%p5, %r1, %r15;
	setp.eq.s32 	%p6, %r1, %r15;
	selp.b16 	%rs1, 42, 32, %p6;
	selp.b16 	%rs2, 42, %rs1, %p3;
	selp.b16 	%rs3, 42, %rs2, %p2;
	selp.b16 	%rs4, 42, %rs3, %p4;
	cvt.s64.s32 	%rd4, %r14;
	add.s64 	%rd1, %rd3, %rd4;
	st.global.u8 	[%rd1], %rs4;
	@%p5 bra 	$L__BB1_3;
	mov.b16 	%rs5, 10;
	st.global.u8 	[%rd1+1], %rs5;
$L__BB1_3:
	ret;

}


// ===== COMPILED SASS (sm_100) =====

	.target	sm_100

	.elftype	@"ET_EXEC"


//--------------------- .note.nv.tkinfo           --------------------------
	.section	.note.nv.tkinfo,"",@"SHT_NOTE"
	.sectionflags	@"SHF_NOTE_NV_TKINFO"
	.tkinfo
        /*0018*/ 	.word	0x00000002
        /*0030*/ 	.string	""
        /*0030*/ 	.string	"ptxas"
        /*0030*/ 	.string	"Cuda compilation tools, release 13.0, V13.0.88"
        /*0030*/ 	.string	"Build cuda_13.0.r13.0/compiler.36424714_0"
        /*0030*/ 	.string	"-arch sm_100 -m 64 "



//--------------------- .note.nv.cuinfo           --------------------------
	.section	.note.nv.cuinfo,"",@"SHT_NOTE"
	.sectionflags	@"SHF_NOTE_NV_CUINFO"
        /*0018*/ 	.short	0x0002
        /*001a*/ 	.short	0x0064
        /*001c*/ 	.short	0x0082
	.zero		2


//--------------------- .nv.info                  --------------------------
	.section	.nv.info,"",@"SHT_CUDA_INFO"
	.align	4


	//----- nvinfo : EIATTR_REGCOUNT
	.align		4
        /*0000*/ 	.byte	0x04, 0x2f
        /*0002*/ 	.short	(.L_1 - .L_0)
	.align		4
.L_0:
        /*0004*/ 	.word	index@(_Z12circleKerneliPc)
        /*0008*/ 	.word	0x0000000d


	//----- nvinfo : EIATTR_FRAME_SIZE
	.align		4
.L_1:
        /*000c*/ 	.byte	0x04, 0x11
        /*000e*/ 	.short	(.L_3 - .L_2)
	.align		4
.L_2:
        /*0010*/ 	.word	index@($__internal_0_$__cuda_sm20_sqrt_rn_f32_slowpath)
        /*0014*/ 	.word	0x00000000


	//----- nvinfo : EIATTR_FRAME_SIZE
	.align		4
.L_3:
        /*0018*/ 	.byte	0x04, 0x11
        /*001a*/ 	.short	(.L_5 - .L_4)
	.align		4
.L_4:
        /*001c*/ 	.word	index@(_Z12circleKerneliPc)
        /*0020*/ 	.word	0x00000000


	//----- nvinfo : EIATTR_REGCOUNT
	.align		4
.L_5:
        /*0024*/ 	.byte	0x04, 0x2f
        /*0026*/ 	.short	(.L_7 - .L_6)
	.align		4
.L_6:
        /*0028*/ 	.word	index@(_Z12squareKerneliPc)
        /*002c*/ 	.word	0x00000008


	//----- nvinfo : EIATTR_FRAME_SIZE
	.align		4
.L_7:
        /*0030*/ 	.byte	0x04, 0x11
        /*0032*/ 	.short	(.L_9 - .L_8)
	.align		4
.L_8:
        /*0034*/ 	.word	index@(_Z12squareKerneliPc)
        /*0038*/ 	.word	0x00000000


	//----- nvinfo : EIATTR_MIN_STACK_SIZE
	.align		4
.L_9:
        /*003c*/ 	.byte	0x04, 0x12
        /*003e*/ 	.short	(.L_11 - .L_10)
	.align		4
.L_10:
        /*0040*/ 	.word	index@(_Z12squareKerneliPc)
        /*0044*/ 	.word	0x00000000


	//----- nvinfo : EIATTR_MIN_STACK_SIZE
	.align		4
.L_11:
        /*0048*/ 	.byte	0x04, 0x12
        /*004a*/ 	.short	(.L_13 - .L_12)
	.align		4
.L_12:
        /*004c*/ 	.word	index@(_Z12circleKerneliPc)
        /*0050*/ 	.word	0x00000000
.L_13:


//--------------------- .nv.compat                --------------------------
	.section	.nv.compat,"",@"SHT_CUDA_COMPAT_INFO"
	.align	4
        /*0000*/ 	.byte	0x02, 0x09, 0x00, 0x00, 0x02, 0x02, 0x01, 0x00, 0x02, 0x05, 0x05, 0x00, 0x03, 0x07, 0x01, 0x01
        /*0010*/ 	.byte	0x02, 0x03, 0x00, 0x00, 0x02, 0x06, 0x01, 0x00, 0x04, 0x0b, 0x08, 0x00, 0x01, 0x00, 0x00, 0x00
        /*0020*/ 	.byte	0x00, 0x00, 0x00, 0x00


//--------------------- .nv.info._Z12squareKerneliPc --------------------------
	.section	.nv.info._Z12squareKerneliPc,"",@"SHT_CUDA_INFO"
	.sectionflags	@""
	.align	4


	//----- nvinfo : EIATTR_CUDA_API_VERSION
	.align		4
        /*0000*/ 	.byte	0x04, 0x37
        /*0002*/ 	.short	(.L_15 - .L_14)
.L_14:
        /*0004*/ 	.word	0x00000082


	//----- nvinfo : EIATTR_KPARAM_INFO
	.align		4
.L_15:
        /*0008*/ 	.byte	0x04, 0x17
        /*000a*/ 	.short	(.L_17 - .L_16)
.L_16:
        /*000c*/ 	.word	0x00000000
        /*0010*/ 	.short	0x0001
        /*0012*/ 	.short	0x0008
        /*0014*/ 	.byte	0x00, 0xf5, 0x21, 0x00


	//----- nvinfo : EIATTR_KPARAM_INFO
	.align		4
.L_17:
        /*0018*/ 	.byte	0x04, 0x17
        /*001a*/ 	.short	(.L_19 - .L_18)
.L_18:
        /*001c*/ 	.word	0x00000000
        /*0020*/ 	.short	0x0000
        /*0022*/ 	.short	0x0000
        /*0024*/ 	.byte	0x00, 0xf0, 0x11, 0x00


	//----- nvinfo : EIATTR_SPARSE_MMA_MASK
	.align		4
.L_19:
        /*0028*/ 	.byte	0x03, 0x50
        /*002a*/ 	.short	0x0000


	//----- nvinfo : EIATTR_MAXREG_COUNT
	.align		4
        /*002c*/ 	.byte	0x03, 0x1b
        /*002e*/ 	.short	0x00ff


	//----- nvinfo : EIATTR_MERCURY_ISA_VERSION
	.align		4
        /*0030*/ 	.byte	0x03, 0x5f
        /*0032*/ 	.short	0x0101


	//----- nvinfo : EIATTR_VRC_CTA_INIT_COUNT
	.align		4
        /*0034*/ 	.byte	0x02, 0x4a
	.zero		1
	.zero		1


	//----- nvinfo : EIATTR_EXIT_INSTR_OFFSETS
	.align		4
        /*0038*/ 	.byte	0x04, 0x1c
        /*003a*/ 	.short	(.L_21 - .L_20)


	//   ....[0]....
.L_20:
        /*003c*/ 	.word	0x000000c0


	//   ....[1]....
        /*0040*/ 	.word	0x000001f0


	//   ....[2]....
        /*0044*/ 	.word	0x00000220


	//----- nvinfo : EIATTR_CBANK_PARAM_SIZE
	.align		4
.L_21:
        /*0048*/ 	.byte	0x03, 0x19
        /*004a*/ 	.short	0x0010


	//----- nvinfo : EIATTR_PARAM_CBANK
	.align		4
        /*004c*/ 	.byte	0x04, 0x0a
        /*004e*/ 	.short	(.L_23 - .L_22)
	.align		4
.L_22:
        /*0050*/ 	.word	index@(.nv.constant0._Z12squareKerneliPc)
        /*0054*/ 	.short	0x0380
        /*0056*/ 	.short	0x0010


	//----- nvinfo : EIATTR_SW_WAR
	.align		4
.L_23:
        /*0058*/ 	.byte	0x04, 0x36
        /*005a*/ 	.short	(.L_25 - .L_24)
.L_24:
        /*005c*/ 	.word	0x00000008
.L_25:


//--------------------- .nv.info._Z12circleKerneliPc --------------------------
	.section	.nv.info._Z12circleKerneliPc,"",@"SHT_CUDA_INFO"
	.sectionflags	@""
	.align	4


	//----- nvinfo : EIATTR_CUDA_API_VERSION
	.align		4
        /*0000*/ 	.byte	0x04, 0x37
        /*0002*/ 	.short	(.L_27 - .L_26)
.L_26:
        /*0004*/ 	.word	0x00000082


	//----- nvinfo : EIATTR_KPARAM_INFO
	.align		4
.L_27:
        /*0008*/ 	.byte	0x04, 0x17
        /*000a*/ 	.short	(.L_29 - .L_28)
.L_28:
        /*000c*/ 	.word	0x00000000
        /*0010*/ 	.short	0x0001
        /*0012*/ 	.short	0x0008
        /*0014*/ 	.byte	0x00, 0xf5, 0x21, 0x00


	//----- nvinfo : EIATTR_KPARAM_INFO
	.align		4
.L_29:
        /*0018*/ 	.byte	0x04, 0x17
        /*001a*/ 	.short	(.L_31 - .L_30)
.L_30:
        /*001c*/ 	.word	0x00000000
        /*0020*/ 	.short	0x0000
        /*0022*/ 	.short	0x0000
        /*0024*/ 	.byte	0x00, 0xf0, 0x11, 0x00


	//----- nvinfo : EIATTR_SPARSE_MMA_MASK
	.align		4
.L_31:
        /*0028*/ 	.byte	0x03, 0x50
        /*002a*/ 	.short	0x0000


	//----- nvinfo : EIATTR_MAXREG_COUNT
	.align		4
        /*002c*/ 	.byte	0x03, 0x1b
        /*002e*/ 	.short	0x00ff


	//----- nvinfo : EIATTR_MERCURY_ISA_VERSION
	.align		4
        /*0030*/ 	.byte	0x03, 0x5f
        /*0032*/ 	.short	0x0101


	//----- nvinfo : EIATTR_VRC_CTA_INIT_COUNT
	.align		4
        /*0034*/ 	.byte	0x02, 0x4a
	.zero		1
	.zero		1


	//----- nvinfo : EIATTR_EXIT_INSTR_OFFSETS
	.align		4
        /*0038*/ 	.byte	0x04, 0x1c
        /*003a*/ 	.short	(.L_33 - .L_32)


	//   ....[0]....
.L_32:
        /*003c*/ 	.word	0x000000c0


	//   ....[1]....
        /*0040*/ 	.word	0x00000310


	//   ....[2]....
        /*0044*/ 	.word	0x00000340


	//----- nvinfo : EIATTR_CRS_STACK_SIZE
	.align		4
.L_33:
        /*0048*/ 	.byte	0x04, 0x1e
        /*004a*/ 	.short	(.L_35 - .L_34)
.L_34:
        /*004c*/ 	.word	0x00000000


	//----- nvinfo : EIATTR_CBANK_PARAM_SIZE
	.align		4
.L_35:
        /*0050*/ 	.byte	0x03, 0x19
        /*0052*/ 	.short	0x0010


	//----- nvinfo : EIATTR_PARAM_CBANK
	.align		4
        /*0054*/ 	.byte	0x04, 0x0a
        /*0056*/ 	.short	(.L_37 - .L_36)
	.align		4
.L_36:
        /*0058*/ 	.word	index@(.nv.constant0._Z12circleKerneliPc)
        /*005c*/ 	.short	0x0380
        /*005e*/ 	.short	0x0010


	//----- nvinfo : EIATTR_SW_WAR
	.align		4
.L_37:
        /*0060*/ 	.byte	0x04, 0x36
        /*0062*/ 	.short	(.L_39 - .L_38)
.L_38:
        /*0064*/ 	.word	0x00000008
.L_39:


//--------------------- .nv.callgraph             --------------------------
	.section	.nv.callgraph,"",@"SHT_CUDA_CALLGRAPH"
	.align	4
	.sectionentsize	8
	.align		4
        /*0000*/ 	.word	0x00000000
	.align		4
        /*0004*/ 	.word	0xffffffff
	.align		4
        /*0008*/ 	.word	0x00000000
	.align		4
        /*000c*/ 	.word	0xfffffffe
	.align		4
        /*0010*/ 	.word	0x00000000
	.align		4
        /*0014*/ 	.word	0xfffffffd
	.align		4
        /*0018*/ 	.word	0x00000000
	.align		4
        /*001c*/ 	.word	0xfffffffc


//--------------------- .text._Z12squareKerneliPc --------------------------
	.section	.text._Z12squareKerneliPc,"ax",@progbits
	.align	128
        .global         _Z12squareKerneliPc
        .type           _Z12squareKerneliPc,@function
        .size           _Z12squareKerneliPc,(.L_x_7 - _Z12squareKerneliPc)
        .other          _Z12squareKerneliPc,@"STO_CUDA_ENTRY STV_DEFAULT"
_Z12squareKerneliPc:
.text._Z12squareKerneliPc:
[----:B------:R-:W-:Y:S01]  /*0000*/  LDC R1, c[0x0][0x37c] ;  /* 0x0000df00ff017b82 */ /* 0x000fe20000000800 */
[----:B------:R-:W0:Y:S07]  /*0010*/  S2R R3, SR_TID.X ;  /* 0x0000000000037919 */ /* 0x000e2e0000002100 */
[----:B------:R-:W0:Y:S01]  /*0020*/  S2UR UR4, SR_CTAID.X ;  /* 0x00000000000479c3 */ /* 0x000e220000002500 */
[----:B------:R-:W1:Y:S01]  /*0030*/  LDCU UR8, c[0x0][0x380] ;  /* 0x00007000ff0877ac */ /* 0x000e620008000800 */
[----:B------:R-:W2:Y:S06]  /*0040*/  S2R R5, SR_TID.Y ;  /* 0x0000000000057919 */ /* 0x000eac0000002200 */
[----:B------:R-:W0:Y:S08]  /*0050*/  LDC R0, c[0x0][0x360] ;  /* 0x0000d800ff007b82 */ /* 0x000e300000000800 */
[----:B------:R-:W2:Y:S08]  /*0060*/  S2UR UR5, SR_CTAID.Y ;  /* 0x00000000000579c3 */ /* 0x000eb00000002600 */
[----:B------:R-:W2:Y:S01]  /*0070*/  LDC R2, c[0x0][0x364] ;  /* 0x0000d900ff027b82 */ /* 0x000ea20000000800 */
[----:B0-----:R-:W-:-:S02]  /*0080*/  IMAD R0, R0, UR4, R3 ;  /* 0x0000000400007c24 */ /* 0x001fc4000f8e0203 */
[----:B--2---:R-:W-:-:S05]  /*0090*/  IMAD R3, R2, UR5, R5 ;  /* 0x0000000502037c24 */ /* 0x004fca000f8e0205 */
[----:B------:R-:W-:-:S04]  /*00a0*/  VIMNMX R2, PT, PT, R0, R3, !PT ;  /* 0x0000000300027248 */ /* 0x000fc80007fe0100 */
[----:B-1----:R-:W-:-:S13]  /*00b0*/  ISETP.GE.AND P0, PT, R2, UR8, PT ;  /* 0x0000000802007c0c */ /* 0x002fda000bf06270 */
[----:B------:R-:W-:Y:S05]  /*00c0*/  @P0 EXIT ;  /* 0x000000000000094d */ /* 0x000fea0003800000 */
[----:B------:R-:W-:Y:S01]  /*00d0*/  UIADD3 UR4, UPT, UPT, UR8, -0x1, URZ ;  /* 0xffffffff08047890 */ /* 0x000fe2000fffe0ff */
[----:B------:R-:W-:Y:S01]  /*00e0*/  IMAD.MOV.U32 R2, RZ, RZ, 0x2a ;  /* 0x0000002aff027424 */ /* 0x000fe200078e00ff */
[----:B------:R-:W0:Y:S01]  /*00f0*/  LDCU.64 UR10, c[0x0][0x388] ;  /* 0x00007100ff0a77ac */ /* 0x000e220008000a00 */
[----:B------:R-:W-:-:S03]  /*0100*/  IMAD R5, R3, UR8, R3 ;  /* 0x0000000803057c24 */ /* 0x000fc6000f8e0203 */
[C---:B------:R-:W-:Y:S01]  /*0110*/  ISETP.NE.AND P0, PT, R0.reuse, UR4, PT ;  /* 0x0000000400007c0c */ /* 0x040fe2000bf05270 */
[----:B------:R-:W1:Y:S01]  /*0120*/  LDCU.64 UR6, c[0x0][0x358] ;  /* 0x00006b00ff0677ac */ /* 0x000e620008000a00 */
[C---:B------:R-:W-:Y:S01]  /*0130*/  ISETP.NE.AND P1, PT, R3.reuse, UR4, PT ;  /* 0x0000000403007c0c */ /* 0x040fe2000bf25270 */
[----:B------:R-:W-:Y:S01]  /*0140*/  IMAD.IADD R5, R0, 0x1, R5 ;  /* 0x0000000100057824 */ /* 0x000fe200078e0205 */
[----:B------:R-:W-:Y:S02]  /*0150*/  SEL R2, R2, 0x20, !P0 ;  /* 0x0000002002027807 */ /* 0x000fe40004000000 */
[----:B------:R-:W-:Y:S02]  /*0160*/  ISETP.NE.AND P0, PT, R3, RZ, PT ;  /* 0x000000ff0300720c */ /* 0x000fe40003f05270 */
[----:B------:R-:W-:Y:S02]  /*0170*/  SEL R3, R2, 0x2a, P1 ;  /* 0x0000002a02037807 */ /* 0x000fe40000800000 */
[----:B------:R-:W-:-:S02]  /*0180*/  ISETP.NE.AND P1, PT, R0, RZ, PT ;  /* 0x000000ff0000720c */ /* 0x000fc40003f25270 */
[----:B------:R-:W-:Y:S02]  /*0190*/  SEL R4, R3, 0x2a, P0 ;  /* 0x0000002a03047807 */ /* 0x000fe40000000000 */
[----:B------:R-:W-:Y:S02]  /*01a0*/  ISETP.NE.AND P0, PT, R0, UR4, PT ;  /* 0x0000000400007c0c */ /* 0x000fe4000bf05270 */
[----:B0-----:R-:W-:-:S04]  /*01b0*/  IADD3 R2, P2, PT, R5, UR10, RZ ;  /* 0x0000000a05027c10 */ /* 0x001fc8000ff5e0ff */
[----:B------:R-:W-:Y:S02]  /*01c0*/  LEA.HI.X.SX32 R3, R5, UR11, 0x1, P2 ;  /* 0x0000000b05037c11 */ /* 0x000fe400090f0eff */
[----:B------:R-:W-:-:S05]  /*01d0*/  SEL R5, R4, 0x2a, P1 ;  /* 0x0000002a04057807 */ /* 0x000fca0000800000 */
[----:B-1----:R0:W-:Y:S01]  /*01e0*/  STG.E.U8 desc[UR6][R2.64], R5 ;  /* 0x0000000502007986 */ /* 0x0021e2000c101106 */
[----:B------:R-:W-:Y:S05]  /*01f0*/  @P0 EXIT ;  /* 0x000000000000094d */ /* 0x000fea0003800000 */
[----:B------:R-:W-:-:S05]  /*0200*/  IMAD.MOV.U32 R0, RZ, RZ, 0xa ;  /* 0x0000000aff007424 */ /* 0x000fca00078e00ff */
[----:B------:R-:W-:Y:S01]  /*0210*/  STG.E.U8 desc[UR6][R2.64+0x1], R0 ;  /* 0x0000010002007986 */ /* 0x000fe2000c101106 */
[----:B------:R-:W-:Y:S05]  /*0220*/  EXIT ;  /* 0x000000000000794d */ /* 0x000fea0003800000 */
.L_x_0:
[----:B------:R-:W-:-:S00]  /*0230*/  BRA `(.L_x_0) ;  /* 0xfffffffc00fc7947 */ /* 0x000fc0000383ffff */
[----:B------:R-:W-:-:S00]  /*0240*/  NOP ;  /* 0x0000000000007918 */ /* 0x000fc00000000000 */
        /* <DEDUP_REMOVED lines=11> */
.L_x_7:


//--------------------- .text._Z12circleKerneliPc --------------------------
	.section	.text._Z12circleKerneliPc,"ax",@progbits
	.align	128
        .global         _Z12circleKerneliPc
        .type           _Z12circleKerneliPc,@function
        .size           _Z12circleKerneliPc,(.L_x_6 - _Z12circleKerneliPc)
        .other          _Z12circleKerneliPc,@"STO_CUDA_ENTRY STV_DEFAULT"
_Z12circleKerneliPc:
.text._Z12circleKerneliPc:
[----:B------:R-:W-:Y:S01]  /*0000*/  LDC R1, c[0x0][0x37c] ;  /* 0x0000df00ff017b82 */ /* 0x000fe20000000800 */
[----:B------:R-:W0:Y:S07]  /*0010*/  S2R R3, SR_TID.X ;  /* 0x0000000000037919 */ /* 0x000e2e0000002100 */
[----:B------:R-:W0:Y:S01]  /*0020*/  LDC R2, c[0x0][0x360] ;  /* 0x0000d800ff027b82 */ /* 0x000e220000000800 */
[----:B------:R-:W1:Y:S01]  /*0030*/  LDCU UR8, c[0x0][0x380] ;  /* 0x00007000ff0877ac */ /* 0x000e620008000800 */
[----:B------:R-:W2:Y:S06]  /*0040*/  S2R R0, SR_TID.Y ;  /* 0x0000000000007919 */ /* 0x000eac0000002200 */
[----:B------:R-:W0:Y:S08]  /*0050*/  S2UR UR4, SR_CTAID.X ;  /* 0x00000000000479c3 */ /* 0x000e300000002500 */
[----:B------:R-:W2:Y:S08]  /*0060*/  S2UR UR5, SR_CTAID.Y ;  /* 0x00000000000579c3 */ /* 0x000eb00000002600 */
[----:B------:R-:W2:Y:S01]  /*0070*/  LDC R5, c[0x0][0x364] ;  /* 0x0000d900ff057b82 */ /* 0x000ea20000000800 */
[----:B0-----:R-:W-:-:S02]  /*0080*/  IMAD R2, R2, UR4, R3 ;  /* 0x0000000402027c24 */ /* 0x001fc4000f8e0203 */
[----:B--2---:R-:W-:-:S05]  /*0090*/  IMAD R5, R5, UR5, R0 ;  /* 0x0000000505057c24 */ /* 0x004fca000f8e0200 */
[----:B------:R-:W-:-:S04]  /*00a0*/  VIMNMX R0, PT, PT, R2, R5, !PT ;  /* 0x0000000502007248 */ /* 0x000fc80007fe0100 */
[----:B-1----:R-:W-:-:S13]  /*00b0*/  ISETP.GE.AND P0, PT, R0, UR8, PT ;  /* 0x0000000800007c0c */ /* 0x002fda000bf06270 */
[----:B------:R-:W-:Y:S05]  /*00c0*/  @P0 EXIT ;  /* 0x000000000000094d */ /* 0x000fea0003800000 */
[----:B------:R-:W-:Y:S01]  /*00d0*/  I2FP.F32.U32 R3, UR8 ;  /* 0x0000000800037c45 */ /* 0x000fe20008201000 */
[----:B------:R-:W0:Y:S01]  /*00e0*/  LDCU.64 UR6, c[0x0][0x358] ;  /* 0x00006b00ff0677ac */ /* 0x000e220008000a00 */
[----:B------:R-:W-:Y:S01]  /*00f0*/  I2FP.F32.U32 R4, R5 ;  /* 0x0000000500047245 */ /* 0x000fe20000201000 */
[----:B------:R-:W-:Y:S01]  /*0100*/  IMAD R5, R5, UR8, R5 ;  /* 0x0000000805057c24 */ /* 0x000fe2000f8e0205 */
[----:B------:R-:W-:Y:S01]  /*0110*/  I2FP.F32.S32 R0, R2 ;  /* 0x0000000200007245 */ /* 0x000fe20000201400 */
[----:B------:R-:W-:Y:S02]  /*0120*/  BSSY.RECONVERGENT B0, `(.L_x_1) ;  /* 0x0000013000007945 */ /* 0x000fe40003800200 */
[C---:B------:R-:W-:Y:S01]  /*0130*/  FFMA R4, R3.reuse, -0.5, R4 ;  /* 0xbf00000003047823 */ /* 0x040fe20000000004 */
[----:B------:R-:W-:Y:S01]  /*0140*/  IADD3 R6, PT, PT, R2, R5, RZ ;  /* 0x0000000502067210 */ /* 0x000fe20007ffe0ff */
[----:B------:R-:W-:Y:S02]  /*0150*/  FFMA R0, R3, -0.5, R0 ;  /* 0xbf00000003007823 */ /* 0x000fe40000000000 */
[----:B------:R-:W-:-:S02]  /*0160*/  FADD R4, R4, 0.5 ;  /* 0x3f00000004047421 */ /* 0x000fc40000000000 */
[----:B------:R-:W-:Y:S02]  /*0170*/  FADD R0, R0, 0.5 ;  /* 0x3f00000000007421 */ /* 0x000fe40000000000 */
[----:B------:R-:W-:-:S04]  /*0180*/  FMUL R7, R4, R4 ;  /* 0x0000000404077220 */ /* 0x000fc80000400000 */
[----:B------:R-:W-:-:S04]  /*0190*/  FFMA R0, R0, R0, R7 ;  /* 0x0000000000007223 */ /* 0x000fc80000000007 */
[----:B------:R1:W2:Y:S01]  /*01a0*/  MUFU.RSQ R7, R0 ;  /* 0x0000000000077308 */ /* 0x0002a20000001400 */
[----:B------:R-:W-:-:S04]  /*01b0*/  IADD3 R4, PT, PT, R0, -0xd000000, RZ ;  /* 0xf300000000047810 */ /* 0x000fc80007ffe0ff */
[----:B------:R-:W-:-:S13]  /*01c0*/  ISETP.GT.U32.AND P0, PT, R4, 0x727fffff, PT ;  /* 0x727fffff0400780c */ /* 0x000fda0003f04070 */
[----:B012---:R-:W-:Y:S05]  /*01d0*/  @!P0 BRA `(.L_x_2) ;  /* 0x00000000000c8947 */ /* 0x007fea0003800000 */
[----:B------:R-:W-:-:S07]  /*01e0*/  MOV R10, 0x200 ;  /* 0x00000200000a7802 */ /* 0x000fce0000000f00 */
[----:B------:R-:W-:Y:S05]  /*01f0*/  CALL.REL.NOINC `($__internal_0_$__cuda_sm20_sqrt_rn_f32_slowpath) ;  /* 0x0000000000547944 */ /* 0x000fea0003c00000 */
[----:B------:R-:W-:Y:S05]  /*0200*/  BRA `(.L_x_3) ;  /* 0x0000000000107947 */ /* 0x000fea0003800000 */
.L_x_2:
[----:B------:R-:W-:Y:S01]  /*0210*/  FMUL.FTZ R5, R0, R7 ;  /* 0x0000000700057220 */ /* 0x000fe20000410000 */
[----:B------:R-:W-:-:S03]  /*0220*/  FMUL.FTZ R7, R7, 0.5 ;  /* 0x3f00000007077820 */ /* 0x000fc60000410000 */
[----:B------:R-:W-:-:S04]  /*0230*/  FFMA R0, -R5, R5, R0 ;  /* 0x0000000505007223 */ /* 0x000fc80000000100 */
[----:B------:R-:W-:-:S07]  /*0240*/  FFMA R0, R0, R7, R5 ;  /* 0x0000000700007223 */ /* 0x000fce0000000005 */
.L_x_3:
[----:B------:R-:W-:Y:S05]  /*0250*/  BSYNC.RECONVERGENT B0 ;  /* 0x0000000000007941 */ /* 0x000fea0003800200 */
.L_x_1:
[----:B------:R-:W0:Y:S01]  /*0260*/  LDCU UR4, c[0x0][0x380] ;  /* 0x00007000ff0477ac */ /* 0x000e220008000800 */
[----:B------:R-:W-:Y:S01]  /*0270*/  FFMA R0, R3, -0.5, R0 ;  /* 0xbf00000003007823 */ /* 0x000fe20000000000 */
[----:B------:R-:W-:Y:S01]  /*0280*/  HFMA2 R3, -RZ, RZ, 0, 2.50339508056640625e-06 ;  /* 0x0000002aff037431 */ /* 0x000fe200000001ff */
[----:B------:R-:W1:Y:S03]  /*0290*/  LDCU.64 UR8, c[0x0][0x388] ;  /* 0x00007100ff0877ac */ /* 0x000e660008000a00 */
[----:B------:R-:W-:-:S04]  /*02a0*/  FSETP.GEU.AND P0, PT, |R0|, 0.5, PT ;  /* 0x3f0000000000780b */ /* 0x000fc80003f0e200 */
[----:B------:R-:W-:Y:S01]  /*02b0*/  SEL R3, R3, 0x20, !P0 ;  /* 0x0000002003037807 */ /* 0x000fe20004000000 */
[----:B0-----:R-:W-:Y:S01]  /*02c0*/  UIADD3 UR4, UPT, UPT, UR4, -0x1, URZ ;  /* 0xffffffff04047890 */ /* 0x001fe2000fffe0ff */
[----:B-1----:R-:W-:-:S05]  /*02d0*/  IADD3 R4, P2, PT, R6, UR8, RZ ;  /* 0x0000000806047c10 */ /* 0x002fca000ff5e0ff */
[----:B------:R-:W-:Y:S02]  /*02e0*/  ISETP.NE.AND P1, PT, R2, UR4, PT ;  /* 0x0000000402007c0c */ /* 0x000fe4000bf25270 */
[----:B------:R-:W-:-:S05]  /*02f0*/  LEA.HI.X.SX32 R5, R6, UR9, 0x1, P2 ;  /* 0x0000000906057c11 */ /* 0x000fca00090f0eff */
[----:B------:R0:W-:Y:S06]  /*0300*/  STG.E.U8 desc[UR6][R4.64], R3 ;  /* 0x0000000304007986 */ /* 0x0001ec000c101106 */
[----:B------:R-:W-:Y:S05]  /*0310*/  @P1 EXIT ;  /* 0x000000000000194d */ /* 0x000fea0003800000 */
[----:B------:R-:W-:-:S05]  /*0320*/  MOV R2, 0xa ;  /* 0x0000000a00027802 */ /* 0x000fca0000000f00 */
[----:B------:R-:W-:Y:S01]  /*0330*/  STG.E.U8 desc[UR6][R4.64+0x1], R2 ;  /* 0x0000010204007986 */ /* 0x000fe2000c101106 */
[----:B------:R-:W-:Y:S05]  /*0340*/  EXIT ;  /* 0x000000000000794d */ /* 0x000fea0003800000 */
        .weak           $__internal_0_$__cuda_sm20_sqrt_rn_f32_slowpath
        .type           $__internal_0_$__cuda_sm20_sqrt_rn_f32_slowpath,@function
        .size           $__internal_0_$__cuda_sm20_sqrt_rn_f32_slowpath,(.L_x_6 - $__internal_0_$__cuda_sm20_sqrt_rn_f32_slowpath)
$__internal_0_$__cuda_sm20_sqrt_rn_f32_slowpath:
[----:B------:R-:W-:-:S13]  /*0350*/  LOP3.LUT P0, RZ, R0, 0x7fffffff, RZ, 0xc0, !PT ;  /* 0x7fffffff00ff7812 */ /* 0x000fda000780c0ff */
[----:B------:R-:W-:Y:S01]  /*0360*/  @!P0 IMAD.MOV.U32 R4, RZ, RZ, R0 ;  /* 0x000000ffff048224 */ /* 0x000fe200078e0000 */
[----:B------:R-:W-:Y:S06]  /*0370*/  @!P0 BRA `(.L_x_4) ;  /* 0x0000000000408947 */ /* 0x000fec0003800000 */
[----:B------:R-:W-:-:S13]  /*0380*/  FSETP.GEU.FTZ.AND P0, PT, R0, RZ, PT ;  /* 0x000000ff0000720b */ /* 0x000fda0003f1e000 */
[----:B------:R-:W-:Y:S01]  /*0390*/  @!P0 MOV R4, 0x7fffffff ;  /* 0x7fffffff00048802 */ /* 0x000fe20000000f00 */
[----:B------:R-:W-:Y:S06]  /*03a0*/  @!P0 BRA `(.L_x_4) ;  /* 0x0000000000348947 */ /* 0x000fec0003800000 */
[----:B------:R-:W-:-:S13]  /*03b0*/  FSETP.GTU.FTZ.AND P0, PT, |R0|, +INF , PT ;  /* 0x7f8000000000780b */ /* 0x000fda0003f1c200 */
[----:B------:R-:W-:Y:S01]  /*03c0*/  @P0 FADD.FTZ R4, R0, 1 ;  /* 0x3f80000000040421 */ /* 0x000fe20000010000 */
[----:B------:R-:W-:Y:S06]  /*03d0*/  @P0 BRA `(.L_x_4) ;  /* 0x0000000000280947 */ /* 0x000fec0003800000 */
[----:B------:R-:W-:-:S13]  /*03e0*/  FSETP.NEU.FTZ.AND P0, PT, |R0|, +INF , PT ;  /* 0x7f8000000000780b */ /* 0x000fda0003f1d200 */
[----:B------:R-:W-:-:S04]  /*03f0*/  @P0 FFMA R5, R0, 1.84467440737095516160e+19, RZ ;  /* 0x5f80000000050823 */ /* 0x000fc800000000ff */
[----:B------:R-:W0:Y:S02]  /*0400*/  @P0 MUFU.RSQ R4, R5 ;  /* 0x0000000500040308 */ /* 0x000e240000001400 */
[----:B0-----:R-:W-:Y:S01]  /*0410*/  @P0 FMUL.FTZ R8, R5, R4 ;  /* 0x0000000405080220 */ /* 0x001fe20000410000 */
[----:B------:R-:W-:Y:S01]  /*0420*/  @P0 FMUL.FTZ R9, R4, 0.5 ;  /* 0x3f00000004090820 */ /* 0x000fe20000410000 */
[----:B------:R-:W-:Y:S02]  /*0430*/  @!P0 MOV R4, R0 ;  /* 0x0000000000048202 */ /* 0x000fe40000000f00 */
[----:B------:R-:W-:-:S04]  /*0440*/  @P0 FADD.FTZ R7, -R8, -RZ ;  /* 0x800000ff08070221 */ /* 0x000fc80000010100 */
[----:B------:R-:W-:-:S04]  /*0450*/  @P0 FFMA R7, R8, R7, R5 ;  /* 0x0000000708070223 */ /* 0x000fc80000000005 */
[----:B------:R-:W-:-:S04]  /*0460*/  @P0 FFMA R7, R7, R9, R8 ;  /* 0x0000000907070223 */ /* 0x000fc80000000008 */
[----:B------:R-:W-:-:S07]  /*0470*/  @P0 FMUL.FTZ R4, R7, 2.3283064365386962891e-10 ;  /* 0x2f80000007040820 */ /* 0x000fce0000410000 */
.L_x_4:
[----:B------:R-:W-:Y:S02]  /*0480*/  HFMA2 R5, -RZ, RZ, 0, 0 ;  /* 0x00000000ff057431 */ /* 0x000fe400000001ff */
[----:B------:R-:W-:Y:S01]  /*0490*/  IMAD.MOV.U32 R0, RZ, RZ, R4 ;  /* 0x000000ffff007224 */ /* 0x000fe200078e0004 */
[----:B------:R-:W-:-:S04]  /*04a0*/  MOV R4, R10 ;  /* 0x0000000a00047202 */ /* 0x000fc80000000f00 */
[----:B------:R-:W-:Y:S05]  /*04b0*/  RET.REL.NODEC R4 `(_Z12circleKerneliPc) ;  /* 0xfffffff804d07950 */ /* 0x000fea0003c3ffff */
.L_x_5:
        /* <DEDUP_REMOVED lines=12> */
.L_x_6:


//--------------------- .nv.shared.reserved.0     --------------------------
	.section	.nv.shared.reserved.0,"aw",@nobits
	.weak		__nv_reservedSMEM_offset_0_alias
	.size		__nv_reservedSMEM_offset_0_alias, 0, 64
	.other		__nv_reservedSMEM_offset_0_alias,@"STO_CUDA_RESERVED_SHARED STV_DEFAULT"
__nv_reservedSMEM_offset_0_alias:
	.zero		0
	.zero		64


//--------------------- .nv.constant0._Z12squareKerneliPc --------------------------
	.section	.nv.constant0._Z12squareKerneliPc,"a",@progbits
	.sectionflags	@""
	.align	4
.nv.constant0._Z12squareKerneliPc:
	.zero		912


//--------------------- .nv.constant0._Z12circleKerneliPc --------------------------
	.section	.nv.constant0._Z12circleKerneliPc,"a",@progbits
	.sectionflags	@""
	.align	4
.nv.constant0._Z12circleKerneliPc:
	.zero		912


//--------------------- SYMBOLS --------------------------

	.type		.nv.reservedSmem.offset0,@object
	.size		.nv.reservedSmem.offset0,0x4
